//
// Generated by NVIDIA NVVM Compiler
//
// Compiler Build ID: CL-36424714
// Cuda compilation tools, release 13.0, V13.0.88
// Based on NVVM 20.0.0
//

.version 9.0
.target sm_100
.address_size 64

	// .globl	_Z24kernel_split_3d_overdim2IfEvPKT_PS0_jjjj

.visible .entry _Z24kernel_split_3d_overdim2IfEvPKT_PS0_jjjj(
	.param .u64 .ptr .align 1 _Z24kernel_split_3d_overdim2IfEvPKT_PS0_jjjj_param_0,
	.param .u64 .ptr .align 1 _Z24kernel_split_3d_overdim2IfEvPKT_PS0_jjjj_param_1,
	.param .u32 _Z24kernel_split_3d_overdim2IfEvPKT_PS0_jjjj_param_2,
	.param .u32 _Z24kernel_split_3d_overdim2IfEvPKT_PS0_jjjj_param_3,
	.param .u32 _Z24kernel_split_3d_overdim2IfEvPKT_PS0_jjjj_param_4,
	.param .u32 _Z24kernel_split_3d_overdim2IfEvPKT_PS0_jjjj_param_5
)
{
	.reg .pred 	%p<2>;
	.reg .b32 	%r<19>;
	.reg .b32 	%f<2>;
	.reg .b64 	%rd<9>;

	ld.param.u64 	%rd1, [_Z24kernel_split_3d_overdim2IfEvPKT_PS0_jjjj_param_0];
	ld.param.u64 	%rd2, [_Z24kernel_split_3d_overdim2IfEvPKT_PS0_jjjj_param_1];
	ld.param.u32 	%r5, [_Z24kernel_split_3d_overdim2IfEvPKT_PS0_jjjj_param_2];
	ld.param.u32 	%r2, [_Z24kernel_split_3d_overdim2IfEvPKT_PS0_jjjj_param_3];
	ld.param.u32 	%r3, [_Z24kernel_split_3d_overdim2IfEvPKT_PS0_jjjj_param_4];
	ld.param.u32 	%r4, [_Z24kernel_split_3d_overdim2IfEvPKT_PS0_jjjj_param_5];
	mul.lo.s32 	%r6, %r2, %r5;
	mul.lo.s32 	%r7, %r6, %r4;
	mov.u32 	%r8, %ctaid.x;
	mov.u32 	%r9, %ntid.x;
	mov.u32 	%r10, %tid.x;
	mad.lo.s32 	%r1, %r8, %r9, %r10;
	setp.ge.u32 	%p1, %r1, %r7;
	@%p1 bra 	$L__BB0_2;
	cvta.to.global.u64 	%rd3, %rd1;
	cvta.to.global.u64 	%rd4, %rd2;
	mul.lo.s32 	%r11, %r4, %r2;
	div.u32 	%r12, %r1, %r11;
	mul.lo.s32 	%r13, %r12, %r11;
	sub.s32 	%r14, %r1, %r13;
	div.u32 	%r15, %r14, %r4;
	rem.u32 	%r16, %r1, %r4;
	mad.lo.s32 	%r17, %r12, %r2, %r15;
	mad.lo.s32 	%r18, %r17, %r3, %r16;
	mul.wide.u32 	%rd5, %r18, 4;
	add.s64 	%rd6, %rd3, %rd5;
	ld.global.nc.f32 	%f1, [%rd6];
	mul.wide.u32 	%rd7, %r1, 4;
	add.s64 	%rd8, %rd4, %rd7;
	st.global.f32 	[%rd8], %f1;
$L__BB0_2:
	ret;

}
	// .globl	_Z24kernel_split_3d_overdim2IiEvPKT_PS0_jjjj
.visible .entry _Z24kernel_split_3d_overdim2IiEvPKT_PS0_jjjj(
	.param .u64 .ptr .align 1 _Z24kernel_split_3d_overdim2IiEvPKT_PS0_jjjj_param_0,
	.param .u64 .ptr .align 1 _Z24kernel_split_3d_overdim2IiEvPKT_PS0_jjjj_param_1,
	.param .u32 _Z24kernel_split_3d_overdim2IiEvPKT_PS0_jjjj_param_2,
	.param .u32 _Z24kernel_split_3d_overdim2IiEvPKT_PS0_jjjj_param_3,
	.param .u32 _Z24kernel_split_3d_overdim2IiEvPKT_PS0_jjjj_param_4,
	.param .u32 _Z24kernel_split_3d_overdim2IiEvPKT_PS0_jjjj_param_5
)
{
	.reg .pred 	%p<2>;
	.reg .b32 	%r<20>;
	.reg .b64 	%rd<9>;

	ld.param.u64 	%rd1, [_Z24kernel_split_3d_overdim2IiEvPKT_PS0_jjjj_param_0];
	ld.param.u64 	%rd2, [_Z24kernel_split_3d_overdim2IiEvPKT_PS0_jjjj_param_1];
	ld.param.u32 	%r5, [_Z24kernel_split_3d_overdim2IiEvPKT_PS0_jjjj_param_2];
	ld.param.u32 	%r2, [_Z24kernel_split_3d_overdim2IiEvPKT_PS0_jjjj_param_3];
	ld.param.u32 	%r3, [_Z24kernel_split_3d_overdim2IiEvPKT_PS0_jjjj_param_4];
	ld.param.u32 	%r4, [_Z24kernel_split_3d_overdim2IiEvPKT_PS0_jjjj_param_5];
	mul.lo.s32 	%r6, %r2, %r5;
	mul.lo.s32 	%r7, %r6, %r4;
	mov.u32 	%r8, %ctaid.x;
	mov.u32 	%r9, %ntid.x;
	mov.u32 	%r10, %tid.x;
	mad.lo.s32 	%r1, %r8, %r9, %r10;
	setp.ge.u32 	%p1, %r1, %r7;
	@%p1 bra 	$L__BB1_2;
	cvta.to.global.u64 	%rd3, %rd1;
	cvta.to.global.u64 	%rd4, %rd2;
	mul.lo.s32 	%r11, %r4, %r2;
	div.u32 	%r12, %r1, %r11;
	mul.lo.s32 	%r13, %r12, %r11;
	sub.s32 	%r14, %r1, %r13;
	div.u32 	%r15, %r14, %r4;
	rem.u32 	%r16, %r1, %r4;
	mad.lo.s32 	%r17, %r12, %r2, %r15;
	mad.lo.s32 	%r18, %r17, %r3, %r16;
	mul.wide.u32 	%rd5, %r18, 4;
	add.s64 	%rd6, %rd3, %rd5;
	ld.global.nc.u32 	%r19, [%rd6];
	mul.wide.u32 	%rd7, %r1, 4;
	add.s64 	%rd8, %rd4, %rd7;
	st.global.u32 	[%rd8], %r19;
$L__BB1_2:
	ret;

}


// ===== COMPILED SASS (sm_100) =====

	.target	sm_100

	.elftype	@"ET_EXEC"


//--------------------- .note.nv.tkinfo           --------------------------
	.section	.note.nv.tkinfo,"",@"SHT_NOTE"
	.sectionflags	@"SHF_NOTE_NV_TKINFO"
	.tkinfo
        /*0018*/ 	.word	0x00000002
        /*0030*/ 	.string	""
        /*0030*/ 	.string	"ptxas"
        /*0030*/ 	.string	"Cuda compilation tools, release 13.0, V13.0.88"
        /*0030*/ 	.string	"Build cuda_13.0.r13.0/compiler.36424714_0"
        /*0030*/ 	.string	"-arch sm_100 -m 64 "



//--------------------- .note.nv.cuinfo           --------------------------
	.section	.note.nv.cuinfo,"",@"SHT_NOTE"
	.sectionflags	@"SHF_NOTE_NV_CUINFO"
        /*0018*/ 	.short	0x0002
        /*001a*/ 	.short	0x0064
        /*001c*/ 	.short	0x0082
	.zero		2


//--------------------- .nv.info                  --------------------------
	.section	.nv.info,"",@"SHT_CUDA_INFO"
	.align	4


	//----- nvinfo : EIATTR_REGCOUNT
	.align		4
        /*0000*/ 	.byte	0x04, 0x2f
        /*0002*/ 	.short	(.L_1 - .L_0)
	.align		4
.L_0:
        /*0004*/ 	.word	index@(_Z24kernel_split_3d_overdim2IfEvPKT_PS0_jjjj)
        /*0008*/ 	.word	0x0000000c


	//----- nvinfo : EIATTR_FRAME_SIZE
	.align		4
.L_1:
        /*000c*/ 	.byte	0x04, 0x11
        /*000e*/ 	.short	(.L_3 - .L_2)
	.align		4
.L_2:
        /*0010*/ 	.word	index@(_Z24kernel_split_3d_overdim2IfEvPKT_PS0_jjjj)
        /*0014*/ 	.word	0x00000000


	//----- nvinfo : EIATTR_REGCOUNT
	.align		4
.L_3:
        /*0018*/ 	.byte	0x04, 0x2f
        /*001a*/ 	.short	(.L_5 - .L_4)
	.align		4
.L_4:
        /*001c*/ 	.word	index@(_Z24kernel_split_3d_overdim2IiEvPKT_PS0_jjjj)
        /*0020*/ 	.word	0x0000000c


	//----- nvinfo : EIATTR_FRAME_SIZE
	.align		4
.L_5:
        /*0024*/ 	.byte	0x04, 0x11
        /*0026*/ 	.short	(.L_7 - .L_6)
	.align		4
.L_6:
        /*0028*/ 	.word	index@(_Z24kernel_split_3d_overdim2IiEvPKT_PS0_jjjj)
        /*002c*/ 	.word	0x00000000


	//----- nvinfo : EIATTR_MIN_STACK_SIZE
	.align		4
.L_7:
        /*0030*/ 	.byte	0x04, 0x12
        /*0032*/ 	.short	(.L_9 - .L_8)
	.align		4
.L_8:
        /*0034*/ 	.word	index@(_Z24kernel_split_3d_overdim2IiEvPKT_PS0_jjjj)
        /*0038*/ 	.word	0x00000000


	//----- nvinfo : EIATTR_MIN_STACK_SIZE
	.align		4
.L_9:
        /*003c*/ 	.byte	0x04, 0x12
        /*003e*/ 	.short	(.L_11 - .L_10)
	.align		4
.L_10:
        /*0040*/ 	.word	index@(_Z24kernel_split_3d_overdim2IfEvPKT_PS0_jjjj)
        /*0044*/ 	.word	0x00000000
.L_11:


//--------------------- .nv.compat                --------------------------
	.section	.nv.compat,"",@"SHT_CUDA_COMPAT_INFO"
	.align	4
        /*0000*/ 	.byte	0x02, 0x09, 0x00, 0x00, 0x02, 0x02, 0x01, 0x00, 0x02, 0x05, 0x05, 0x00, 0x03, 0x07, 0x01, 0x01
        /*0010*/ 	.byte	0x02, 0x03, 0x00, 0x00, 0x02, 0x06, 0x01, 0x00, 0x04, 0x0b, 0x08, 0x00, 0x09, 0x00, 0x00, 0x00
        /*0020*/ 	.byte	0x00, 0x00, 0x00, 0x00


//--------------------- .nv.info._Z24kernel_split_3d_overdim2IiEvPKT_PS0_jjjj --------------------------
	.section	.nv.info._Z24kernel_split_3d_overdim2IiEvPKT_PS0_jjjj,"",@"SHT_CUDA_INFO"
	.sectionflags	@""
	.align	4


	//----- nvinfo : EIATTR_CUDA_API_VERSION
	.align		4
        /*0000*/ 	.byte	0x04, 0x37
        /*0002*/ 	.short	(.L_13 - .L_12)
.L_12:
        /*0004*/ 	.word	0x00000082


	//----- nvinfo : EIATTR_KPARAM_INFO
	.align		4
.L_13:
        /*0008*/ 	.byte	0x04, 0x17
        /*000a*/ 	.short	(.L_15 - .L_14)
.L_14:
        /*000c*/ 	.word	0x00000000
        /*0010*/ 	.short	0x0005
        /*0012*/ 	.short	0x001c
        /*0014*/ 	.byte	0x00, 0xf0, 0x11, 0x00


	//----- nvinfo : EIATTR_KPARAM_INFO
	.align		4
.L_15:
        /*0018*/ 	.byte	0x04, 0x17
        /*001a*/ 	.short	(.L_17 - .L_16)
.L_16:
        /*001c*/ 	.word	0x00000000
        /*0020*/ 	.short	0x0004
        /*0022*/ 	.short	0x0018
        /*0024*/ 	.byte	0x00, 0xf0, 0x11, 0x00


	//----- nvinfo : EIATTR_KPARAM_INFO
	.align		4
.L_17:
        /*0028*/ 	.byte	0x04, 0x17
        /*002a*/ 	.short	(.L_19 - .L_18)
.L_18:
        /*002c*/ 	.word	0x00000000
        /*0030*/ 	.short	0x0003
        /*0032*/ 	.short	0x0014
        /*0034*/ 	.byte	0x00, 0xf0, 0x11, 0x00


	//----- nvinfo : EIATTR_KPARAM_INFO
	.align		4
.L_19:
        /*0038*/ 	.byte	0x04, 0x17
        /*003a*/ 	.short	(.L_21 - .L_20)
.L_20:
        /*003c*/ 	.word	0x00000000
        /*0040*/ 	.short	0x0002
        /*0042*/ 	.short	0x0010
        /*0044*/ 	.byte	0x00, 0xf0, 0x11, 0x00


	//----- nvinfo : EIATTR_KPARAM_INFO
	.align		4
.L_21:
        /*0048*/ 	.byte	0x04, 0x17
        /*004a*/ 	.short	(.L_23 - .L_22)
.L_22:
        /*004c*/ 	.word	0x00000000
        /*0050*/ 	.short	0x0001
        /*0052*/ 	.short	0x0008
        /*0054*/ 	.byte	0x00, 0xf5, 0x21, 0x00


	//----- nvinfo : EIATTR_KPARAM_INFO
	.align		4
.L_23:
        /*0058*/ 	.byte	0x04, 0x17
        /*005a*/ 	.short	(.L_25 - .L_24)
.L_24:
        /*005c*/ 	.word	0x00000000
        /*0060*/ 	.short	0x0000
        /*0062*/ 	.short	0x0000
        /*0064*/ 	.byte	0x00, 0xf5, 0x21, 0x00


	//----- nvinfo : EIATTR_SPARSE_MMA_MASK
	.align		4
.L_25:
        /*0068*/ 	.byte	0x03, 0x50
        /*006a*/ 	.short	0x0000


	//----- nvinfo : EIATTR_MAXREG_COUNT
	.align		4
        /*006c*/ 	.byte	0x03, 0x1b
        /*006e*/ 	.short	0x00ff


	//----- nvinfo : EIATTR_MERCURY_ISA_VERSION
	.align		4
        /*0070*/ 	.byte	0x03, 0x5f
        /*0072*/ 	.short	0x0101


	//----- nvinfo : EIATTR_VRC_CTA_INIT_COUNT
	.align		4
        /*0074*/ 	.byte	0x02, 0x4a
	.zero		1
	.zero		1


	//----- nvinfo : EIATTR_EXIT_INSTR_OFFSETS
	.align		4
        /*0078*/ 	.byte	0x04, 0x1c
        /*007a*/ 	.short	(.L_27 - .L_26)


	//   ....[0]....
.L_26:
        /*007c*/ 	.word	0x000000a0


	//   ....[1]....
        /*0080*/ 	.word	0x00000450


	//----- nvinfo : EIATTR_CBANK_PARAM_SIZE
	.align		4
.L_27:
        /*0084*/ 	.byte	0x03, 0x19
        /*0086*/ 	.short	0x0020


	//----- nvinfo : EIATTR_PARAM_CBANK
	.align		4
        /*0088*/ 	.byte	0x04, 0x0a
        /*008a*/ 	.short	(.L_29 - .L_28)
	.align		4
.L_28:
        /*008c*/ 	.word	index@(.nv.constant0._Z24kernel_split_3d_overdim2IiEvPKT_PS0_jjjj)
        /*0090*/ 	.short	0x0380
        /*0092*/ 	.short	0x0020


	//----- nvinfo : EIATTR_SW_WAR
	.align		4
.L_29:
        /*0094*/ 	.byte	0x04, 0x36
        /*0096*/ 	.short	(.L_31 - .L_30)
.L_30:
        /*0098*/ 	.word	0x00000008
.L_31:


//--------------------- .nv.info._Z24kernel_split_3d_overdim2IfEvPKT_PS0_jjjj --------------------------
	.section	.nv.info._Z24kernel_split_3d_overdim2IfEvPKT_PS0_jjjj,"",@"SHT_CUDA_INFO"
	.sectionflags	@""
	.align	4


	//----- nvinfo : EIATTR_CUDA_API_VERSION
	.align		4
        /*0000*/ 	.byte	0x04, 0x37
        /*0002*/ 	.short	(.L_33 - .L_32)
.L_32:
        /*0004*/ 	.word	0x00000082


	//----- nvinfo : EIATTR_KPARAM_INFO
	.align		4
.L_33:
        /*0008*/ 	.byte	0x04, 0x17
        /*000a*/ 	.short	(.L_35 - .L_34)
.L_34:
        /*000c*/ 	.word	0x00000000
        /*0010*/ 	.short	0x0005
        /*0012*/ 	.short	0x001c
        /*0014*/ 	.byte	0x00, 0xf0, 0x11, 0x00


	//----- nvinfo : EIATTR_KPARAM_INFO
	.align		4
.L_35:
        /*0018*/ 	.byte	0x04, 0x17
        /*001a*/ 	.short	(.L_37 - .L_36)
.L_36:
        /*001c*/ 	.word	0x00000000
        /*0020*/ 	.short	0x0004
        /*0022*/ 	.short	0x0018
        /*0024*/ 	.byte	0x00, 0xf0, 0x11, 0x00


	//----- nvinfo : EIATTR_KPARAM_INFO
	.align		4
.L_37:
        /*0028*/ 	.byte	0x04, 0x17
        /*002a*/ 	.short	(.L_39 - .L_38)
.L_38:
        /*002c*/ 	.word	0x00000000
        /*0030*/ 	.short	0x0003
        /*0032*/ 	.short	0x0014
        /*0034*/ 	.byte	0x00, 0xf0, 0x11, 0x00


	//----- nvinfo : EIATTR_KPARAM_INFO
	.align		4
.L_39:
        /*0038*/ 	.byte	0x04, 0x17
        /*003a*/ 	.short	(.L_41 - .L_40)
.L_40:
        /*003c*/ 	.word	0x00000000
        /*0040*/ 	.short	0x0002
        /*0042*/ 	.short	0x0010
        /*0044*/ 	.byte	0x00, 0xf0, 0x11, 0x00


	//----- nvinfo : EIATTR_KPARAM_INFO
	.align		4
.L_41:
        /*0048*/ 	.byte	0x04, 0x17
        /*004a*/ 	.short	(.L_43 - .L_42)
.L_42:
        /*004c*/ 	.word	0x00000000
        /*0050*/ 	.short	0x0001
        /*0052*/ 	.short	0x0008
        /*0054*/ 	.byte	0x00, 0xf5, 0x21, 0x00


	//----- nvinfo : EIATTR_KPARAM_INFO
	.align		4
.L_43:
        /*0058*/ 	.byte	0x04, 0x17
        /*005a*/ 	.short	(.L_45 - .L_44)
.L_44:
        /*005c*/ 	.word	0x00000000
        /*0060*/ 	.short	0x0000
        /*0062*/ 	.short	0x0000
        /*0064*/ 	.byte	0x00, 0xf5, 0x21, 0x00


	//----- nvinfo : EIATTR_SPARSE_MMA_MASK
	.align		4
.L_45:
        /*0068*/ 	.byte	0x03, 0x50
        /*006a*/ 	.short	0x0000


	//----- nvinfo : EIATTR_MAXREG_COUNT
	.align		4
        /*006c*/ 	.byte	0x03, 0x1b
        /*006e*/ 	.short	0x00ff


	//----- nvinfo : EIATTR_MERCURY_ISA_VERSION
	.align		4
        /*0070*/ 	.byte	0x03, 0x5f
        /*0072*/ 	.short	0x0101


	//----- nvinfo : EIATTR_VRC_CTA_INIT_COUNT
	.align		4
        /*0074*/ 	.byte	0x02, 0x4a
	.zero		1
	.zero		1


	//----- nvinfo : EIATTR_EXIT_INSTR_OFFSETS
	.align		4
        /*0078*/ 	.byte	0x04, 0x1c
        /*007a*/ 	.short	(.L_47 - .L_46)


	//   ....[0]....
.L_46:
        /*007c*/ 	.word	0x000000a0


	//   ....[1]....
        /*0080*/ 	.word	0x00000450


	//----- nvinfo : EIATTR_CBANK_PARAM_SIZE
	.align		4
.L_47:
        /*0084*/ 	.byte	0x03, 0x19
        /*0086*/ 	.short	0x0020


	//----- nvinfo : EIATTR_PARAM_CBANK
	.align		4
        /*0088*/ 	.byte	0x04, 0x0a
        /*008a*/ 	.short	(.L_49 - .L_48)
	.align		4
.L_48:
        /*008c*/ 	.word	index@(.nv.constant0._Z24kernel_split_3d_overdim2IfEvPKT_PS0_jjjj)
        /*0090*/ 	.short	0x0380
        /*0092*/ 	.short	0x0020


	//----- nvinfo : EIATTR_SW_WAR
	.align		4
.L_49:
        /*0094*/ 	.byte	0x04, 0x36
        /*0096*/ 	.short	(.L_51 - .L_50)
.L_50:
        /*0098*/ 	.word	0x00000008
.L_51:


//--------------------- .nv.callgraph             --------------------------
	.section	.nv.callgraph,"",@"SHT_CUDA_CALLGRAPH"
	.align	4
	.sectionentsize	8
	.align		4
        /*0000*/ 	.word	0x00000000
	.align		4
        /*0004*/ 	.word	0xffffffff
	.align		4
        /*0008*/ 	.word	0x00000000
	.align		4
        /*000c*/ 	.word	0xfffffffe
	.align		4
        /*0010*/ 	.word	0x00000000
	.align		4
        /*0014*/ 	.word	0xfffffffd
	.align		4
        /*0018*/ 	.word	0x00000000
	.align		4
        /*001c*/ 	.word	0xfffffffc


//--------------------- .text._Z24kernel_split_3d_overdim2IiEvPKT_PS0_jjjj --------------------------
	.section	.text._Z24kernel_split_3d_overdim2IiEvPKT_PS0_jjjj,"ax",@progbits
	.align	128
        .global         _Z24kernel_split_3d_overdim2IiEvPKT_PS0_jjjj
        .type           _Z24kernel_split_3d_overdim2IiEvPKT_PS0_jjjj,@function
        .size           _Z24kernel_split_3d_overdim2IiEvPKT_PS0_jjjj,(.L_x_2 - _Z24kernel_split_3d_overdim2IiEvPKT_PS0_jjjj)
        .other          _Z24kernel_split_3d_overdim2IiEvPKT_PS0_jjjj,@"STO_CUDA_ENTRY STV_DEFAULT"
_Z24kernel_split_3d_overdim2IiEvPKT_PS0_jjjj:
.text._Z24kernel_split_3d_overdim2IiEvPKT_PS0_jjjj:
[----:B------:R-:W-:Y:S01]  /*0000*/  LDC R1, c[0x0][0x37c] ;  /* 0x0000df00ff017b82 */ /* 0x000fe20000000800 */
[----:B------:R-:W0:Y:S07]  /*0010*/  S2R R3, SR_TID.X ;  /* 0x0000000000037919 */ /* 0x000e2e0000002100 */
[----:B------:R-:W0:Y:S01]  /*0020*/  S2UR UR6, SR_CTAID.X ;  /* 0x00000000000679c3 */ /* 0x000e220000002500 */
[----:B------:R-:W1:Y:S01]  /*0030*/  LDCU.64 UR4, c[0x0][0x390] ;  /* 0x00007200ff0477ac */ /* 0x000e620008000a00 */
[----:B------:R-:W2:Y:S06]  /*0040*/  LDCU UR8, c[0x0][0x39c] ;  /* 0x00007380ff0877ac */ /* 0x000eac0008000800 */
[----:B------:R-:W0:Y:S01]  /*0050*/  LDC R0, c[0x0][0x360] ;  /* 0x0000d800ff007b82 */ /* 0x000e220000000800 */
[----:B-1----:R-:W-:-:S04]  /*0060*/  UIMAD UR4, UR5, UR4, URZ ;  /* 0x00000004050472a4 */ /* 0x002fc8000f8e02ff */
[----:B--2---:R-:W-:Y:S01]  /*0070*/  UIMAD UR4, UR4, UR8, URZ ;  /* 0x00000008040472a4 */ /* 0x004fe2000f8e02ff */
[----:B0-----:R-:W-:-:S05]  /*0080*/  IMAD R0, R0, UR6, R3 ;  /* 0x0000000600007c24 */ /* 0x001fca000f8e0203 */
[----:B------:R-:W-:-:S13]  /*0090*/  ISETP.GE.U32.AND P0, PT, R0, UR4, PT ;  /* 0x0000000400007c0c */ /* 0x000fda000bf06070 */
[----:B------:R-:W-:Y:S05]  /*00a0*/  @P0 EXIT ;  /* 0x000000000000094d */ /* 0x000fea0003800000 */
[----:B------:R-:W-:Y:S02]  /*00b0*/  UIMAD UR4, UR5, UR8, URZ ;  /* 0x00000008050472a4 */ /* 0x000fe4000f8e02ff */
[----:B------:R-:W0:Y:S01]  /*00c0*/  I2F.U32.RP R6, UR8 ;  /* 0x0000000800067d06 */ /* 0x000e220008209000 */
[----:B------:R-:W1:Y:S03]  /*00d0*/  LDCU.64 UR6, c[0x0][0x358] ;  /* 0x00006b00ff0677ac */ /* 0x000e660008000a00 */
[----:B------:R-:W-:Y:S01]  /*00e0*/  IMAD R5, RZ, RZ, -UR4 ;  /* 0x80000004ff057e24 */ /* 0x000fe2000f8e02ff */
[----:B------:R-:W-:-:S03]  /*00f0*/  ISETP.NE.U32.AND P2, PT, RZ, UR4, PT ;  /* 0x00000004ff007c0c */ /* 0x000fc6000bf45070 */
[----:B------:R-:W2:Y:S08]  /*0100*/  I2F.U32.RP R4, UR4 ;  /* 0x0000000400047d06 */ /* 0x000eb00008209000 */
[----:B0-----:R-:W-:Y:S08]  /*0110*/  MUFU.RCP R6, R6 ;  /* 0x0000000600067308 */ /* 0x001ff00000001000 */
[----:B--2---:R-:W0:Y:S02]  /*0120*/  MUFU.RCP R4, R4 ;  /* 0x0000000400047308 */ /* 0x004e240000001000 */
[----:B0-----:R-:W-:-:S06]  /*0130*/  IADD3 R2, PT, PT, R4, 0xffffffe, RZ ;  /* 0x0ffffffe04027810 */ /* 0x001fcc0007ffe0ff */
[----:B------:R0:W2:Y:S02]  /*0140*/  F2I.FTZ.U32.TRUNC.NTZ R3, R2 ;  /* 0x0000000200037305 */ /* 0x0000a4000021f000 */
[----:B0-----:R-:W-:Y:S02]  /*0150*/  HFMA2 R2, -RZ, RZ, 0, 0 ;  /* 0x00000000ff027431 */ /* 0x001fe400000001ff */
[----:B--2---:R-:W-:-:S04]  /*0160*/  IMAD R5, R5, R3, RZ ;  /* 0x0000000305057224 */ /* 0x004fc800078e02ff */
[----:B------:R-:W-:Y:S01]  /*0170*/  IMAD.HI.U32 R3, R3, R5, R2 ;  /* 0x0000000503037227 */ /* 0x000fe200078e0002 */
[----:B------:R-:W-:-:S05]  /*0180*/  IADD3 R2, PT, PT, R6, 0xffffffe, RZ ;  /* 0x0ffffffe06027810 */ /* 0x000fca0007ffe0ff */
[----:B------:R-:W-:-:S04]  /*0190*/  IMAD.HI.U32 R5, R3, R0, RZ ;  /* 0x0000000003057227 */ /* 0x000fc800078e00ff */
[----:B------:R-:W-:-:S04]  /*01a0*/  IMAD.MOV R3, RZ, RZ, -R5 ;  /* 0x000000ffff037224 */ /* 0x000fc800078e0a05 */
[----:B------:R-:W-:Y:S02]  /*01b0*/  IMAD R4, R3, UR4, R0 ;  /* 0x0000000403047c24 */ /* 0x000fe4000f8e0200 */
[----:B------:R0:W2:Y:S03]  /*01c0*/  F2I.FTZ.U32.TRUNC.NTZ R3, R2 ;  /* 0x0000000200037305 */ /* 0x0000a6000021f000 */
[----:B------:R-:W-:Y:S02]  /*01d0*/  ISETP.GE.U32.AND P0, PT, R4, UR4, PT ;  /* 0x0000000404007c0c */ /* 0x000fe4000bf06070 */
[----:B0-----:R-:W-:Y:S01]  /*01e0*/  MOV R2, RZ ;  /* 0x000000ff00027202 */ /* 0x001fe20000000f00 */
[----:B--2---:R-:W-:-:S10]  /*01f0*/  IMAD.MOV R9, RZ, RZ, -R3 ;  /* 0x000000ffff097224 */ /* 0x004fd400078e0a03 */
[----:B------:R-:W-:Y:S01]  /*0200*/  @P0 IADD3 R5, PT, PT, R5, 0x1, RZ ;  /* 0x0000000105050810 */ /* 0x000fe20007ffe0ff */
[----:B------:R-:W-:Y:S02]  /*0210*/  @P0 VIADD R4, R4, -UR4 ;  /* 0x8000000404040c36 */ /* 0x000fe40008000000 */
[----:B------:R-:W-:-:S03]  /*0220*/  IMAD R9, R9, UR8, RZ ;  /* 0x0000000809097c24 */ /* 0x000fc6000f8e02ff */
[----:B------:R-:W-:Y:S01]  /*0230*/  ISETP.GE.U32.AND P1, PT, R4, UR4, PT ;  /* 0x0000000404007c0c */ /* 0x000fe2000bf26070 */
[----:B------:R-:W-:-:S12]  /*0240*/  IMAD.HI.U32 R3, R3, R9, R2 ;  /* 0x0000000903037227 */ /* 0x000fd800078e0002 */
[----:B------:R-:W-:Y:S02]  /*0250*/  @P1 IADD3 R5, PT, PT, R5, 0x1, RZ ;  /* 0x0000000105051810 */ /* 0x000fe40007ffe0ff */
[----:B------:R-:W-:-:S05]  /*0260*/  @!P2 LOP3.LUT R5, RZ, UR4, RZ, 0x33, !PT ;  /* 0x00000004ff05ac12 */ /* 0x000fca000f8e33ff */
[----:B------:R-:W-:-:S04]  /*0270*/  IMAD.MOV R7, RZ, RZ, -R5 ;  /* 0x000000ffff077224 */ /* 0x000fc800078e0a05 */
[----:B------:R-:W-:Y:S01]  /*0280*/  IMAD R2, R7, UR4, R0 ;  /* 0x0000000407027c24 */ /* 0x000fe2000f8e0200 */
[----:B------:R-:W0:Y:S03]  /*0290*/  LDCU UR4, c[0x0][0x398] ;  /* 0x00007300ff0477ac */ /* 0x000e260008000800 */
[----:B------:R-:W-:-:S04]  /*02a0*/  IMAD.HI.U32 R4, R3, R2, RZ ;  /* 0x0000000203047227 */ /* 0x000fc800078e00ff */
[----:B------:R-:W-:Y:S01]  /*02b0*/  IMAD.HI.U32 R3, R3, R0, RZ ;  /* 0x0000000003037227 */ /* 0x000fe200078e00ff */
[----:B------:R-:W-:-:S03]  /*02c0*/  IADD3 R7, PT, PT, -R4, RZ, RZ ;  /* 0x000000ff04077210 */ /* 0x000fc60007ffe1ff */
[----:B------:R-:W-:Y:S02]  /*02d0*/  IMAD.MOV R3, RZ, RZ, -R3 ;  /* 0x000000ffff037224 */ /* 0x000fe400078e0a03 */
[----:B------:R-:W-:Y:S01]  /*02e0*/  IMAD R2, R7, UR8, R2 ;  /* 0x0000000807027c24 */ /* 0x000fe2000f8e0202 */
[----:B------:R-:W-:Y:S01]  /*02f0*/  LOP3.LUT R7, RZ, UR8, RZ, 0x33, !PT ;  /* 0x00000008ff077c12 */ /* 0x000fe2000f8e33ff */
[----:B------:R-:W-:-:S03]  /*0300*/  IMAD R6, R3, UR8, R0 ;  /* 0x0000000803067c24 */ /* 0x000fc6000f8e0200 */
[----:B------:R-:W-:Y:S02]  /*0310*/  ISETP.GE.U32.AND P2, PT, R2, UR8, PT ;  /* 0x0000000802007c0c */ /* 0x000fe4000bf46070 */
[----:B------:R-:W-:-:S11]  /*0320*/  ISETP.GE.U32.AND P0, PT, R6, UR8, PT ;  /* 0x0000000806007c0c */ /* 0x000fd6000bf06070 */
[----:B------:R-:W-:Y:S01]  /*0330*/  @P2 IADD3 R2, PT, PT, R2, -UR8, RZ ;  /* 0x8000000802022c10 */ /* 0x000fe2000fffe0ff */
[----:B------:R-:W-:Y:S01]  /*0340*/  @P2 VIADD R4, R4, 0x1 ;  /* 0x0000000104042836 */ /* 0x000fe20000000000 */
[----:B------:R-:W-:Y:S02]  /*0350*/  @P0 IADD3 R6, PT, PT, R6, -UR8, RZ ;  /* 0x8000000806060c10 */ /* 0x000fe4000fffe0ff */
[----:B------:R-:W-:Y:S02]  /*0360*/  ISETP.GE.U32.AND P1, PT, R2, UR8, PT ;  /* 0x0000000802007c0c */ /* 0x000fe4000bf26070 */
[----:B------:R-:W-:Y:S01]  /*0370*/  ISETP.GE.U32.AND P0, PT, R6, UR8, PT ;  /* 0x0000000806007c0c */ /* 0x000fe2000bf06070 */
[----:B------:R-:W2:Y:S01]  /*0380*/  LDC.64 R2, c[0x0][0x380] ;  /* 0x0000e000ff027b82 */ /* 0x000ea20000000a00 */
[----:B------:R-:W-:-:S09]  /*0390*/  ISETP.NE.U32.AND P2, PT, RZ, UR8, PT ;  /* 0x00000008ff007c0c */ /* 0x000fd2000bf45070 */
[----:B------:R-:W-:Y:S02]  /*03a0*/  @P1 IADD3 R4, PT, PT, R4, 0x1, RZ ;  /* 0x0000000104041810 */ /* 0x000fe40007ffe0ff */
[----:B------:R-:W-:Y:S02]  /*03b0*/  @P0 IADD3 R6, PT, PT, R6, -UR8, RZ ;  /* 0x8000000806060c10 */ /* 0x000fe4000fffe0ff */
[C---:B------:R-:W-:Y:S02]  /*03c0*/  SEL R4, R7.reuse, R4, !P2 ;  /* 0x0000000407047207 */ /* 0x040fe40005000000 */
[----:B------:R-:W-:-:S03]  /*03d0*/  SEL R6, R7, R6, !P2 ;  /* 0x0000000607067207 */ /* 0x000fc60005000000 */
[----:B------:R-:W-:-:S04]  /*03e0*/  IMAD R5, R5, UR5, R4 ;  /* 0x0000000505057c24 */ /* 0x000fc8000f8e0204 */
[----:B0-----:R-:W-:-:S04]  /*03f0*/  IMAD R5, R5, UR4, R6 ;  /* 0x0000000405057c24 */ /* 0x001fc8000f8e0206 */
[----:B--2---:R-:W-:Y:S02]  /*0400*/  IMAD.WIDE.U32 R2, R5, 0x4, R2 ;  /* 0x0000000405027825 */ /* 0x004fe400078e0002 */
[----:B------:R-:W0:Y:S04]  /*0410*/  LDC.64 R4, c[0x0][0x388] ;  /* 0x0000e200ff047b82 */ /* 0x000e280000000a00 */
[----:B-1----:R-:W2:Y:S01]  /*0420*/  LDG.E.CONSTANT R3, desc[UR6][R2.64] ;  /* 0x0000000602037981 */ /* 0x002ea2000c1e9900 */
[----:B0-----:R-:W-:-:S05]  /*0430*/  IMAD.WIDE.U32 R4, R0, 0x4, R4 ;  /* 0x0000000400047825 */ /* 0x001fca00078e0004 */
[----:B--2---:R-:W-:Y:S01]  /*0440*/  STG.E desc[UR6][R4.64], R3 ;  /* 0x0000000304007986 */ /* 0x004fe2000c101906 */
[----:B------:R-:W-:Y:S05]  /*0450*/  EXIT ;  /* 0x000000000000794d */ /* 0x000fea0003800000 */
.L_x_0:
[----:B------:R-:W-:-:S00]  /*0460*/  BRA `(.L_x_0) ;  /* 0xfffffffc00fc7947 */ /* 0x000fc0000383ffff */
[----:B------:R-:W-:-:S00]  /*0470*/  NOP ;  /* 0x0000000000007918 */ /* 0x000fc00000000000 */
        /* <DEDUP_REMOVED lines=8> */
.L_x_2:


//--------------------- .text._Z24kernel_split_3d_overdim2IfEvPKT_PS0_jjjj --------------------------
	.section	.text._Z24kernel_split_3d_overdim2IfEvPKT_PS0_jjjj,"ax",@progbits
	.align	128
        .global         _Z24kernel_split_3d_overdim2IfEvPKT_PS0_jjjj
        .type           _Z24kernel_split_3d_overdim2IfEvPKT_PS0_jjjj,@function
        .size           _Z24kernel_split_3d_overdim2IfEvPKT_PS0_jjjj,(.L_x_3 - _Z24kernel_split_3d_overdim2IfEvPKT_PS0_jjjj)
        .other          _Z24kernel_split_3d_overdim2IfEvPKT_PS0_jjjj,@"STO_CUDA_ENTRY STV_DEFAULT"
_Z24kernel_split_3d_overdim2IfEvPKT_PS0_jjjj:
.text._Z24kernel_split_3d_overdim2IfEvPKT_PS0_jjjj:
        /* <DEDUP_REMOVED lines=70> */
.L_x_1:
        /* <DEDUP_REMOVED lines=10> */
.L_x_3:


//--------------------- .nv.shared.reserved.0     --------------------------
	.section	.nv.shared.reserved.0,"aw",@nobits
	.weak		__nv_reservedSMEM_offset_0_alias
	.size		__nv_reservedSMEM_offset_0_alias, 0, 64
	.other		__nv_reservedSMEM_offset_0_alias,@"STO_CUDA_RESERVED_SHARED STV_DEFAULT"
__nv_reservedSMEM_offset_0_alias:
	.zero		0
	.zero		64


//--------------------- .nv.constant0._Z24kernel_split_3d_overdim2IiEvPKT_PS0_jjjj --------------------------
	.section	.nv.constant0._Z24kernel_split_3d_overdim2IiEvPKT_PS0_jjjj,"a",@progbits
	.sectionflags	@""
	.align	4
.nv.constant0._Z24kernel_split_3d_overdim2IiEvPKT_PS0_jjjj:
	.zero		928


//--------------------- .nv.constant0._Z24kernel_split_3d_overdim2IfEvPKT_PS0_jjjj --------------------------
	.section	.nv.constant0._Z24kernel_split_3d_overdim2IfEvPKT_PS0_jjjj,"a",@progbits
	.sectionflags	@""
	.align	4
.nv.constant0._Z24kernel_split_3d_overdim2IfEvPKT_PS0_jjjj:
	.zero		928


//--------------------- SYMBOLS --------------------------

	.type		.nv.reservedSmem.offset0,@object
	.size		.nv.reservedSmem.offset0,0x4
